	.headerflags	@"EF_CUDA_TEXMODE_UNIFIED EF_CUDA_64BIT_ADDRESS EF_CUDA_ACCELERATORS EF_CUDA_SM90 EF_CUDA_VIRTUAL_SM(EF_CUDA_SM90)"
	.elftype	@"ET_EXEC"


//--------------------- .nv.info                  --------------------------
	.section	.nv.info,"",@"SHT_CUDA_INFO"
	.align	4


	//----- nvinfo : EIATTR_REGCOUNT
	.align		4
        /*0000*/ 	.byte	0x04, 0x2f
        /*0002*/ 	.short	(.L_1 - .L_0)
	.align		4
.L_0:
        /*0004*/ 	.word	index@(triton_poi_fused_add_mul_neg_sub_sum_0)
        /*0008*/ 	.word	0x00000015


	//----- nvinfo : EIATTR_MIN_STACK_SIZE
	.align		4
.L_1:
        /*000c*/ 	.byte	0x04, 0x12
        /*000e*/ 	.short	(.L_3 - .L_2)
	.align		4
.L_2:
        /*0010*/ 	.word	index@(triton_poi_fused_add_mul_neg_sub_sum_0)
        /*0014*/ 	.word	0x00000000


	//----- nvinfo : EIATTR_FRAME_SIZE
	.align		4
.L_3:
        /*0018*/ 	.byte	0x04, 0x11
        /*001a*/ 	.short	(.L_5 - .L_4)
	.align		4
.L_4:
        /*001c*/ 	.word	index@(triton_poi_fused_add_mul_neg_sub_sum_0)
        /*0020*/ 	.word	0x00000000


	//----- nvinfo : EIATTR_MIN_STACK_SIZE
	.align		4
.L_5:
        /*0024*/ 	.byte	0x04, 0x12
        /*0026*/ 	.short	(.L_7 - .L_6)
	.align		4
.L_6:
        /*0028*/ 	.word	index@(triton_poi_fused_add_mul_neg_sub_sum_0)
        /*002c*/ 	.word	0x00000000
.L_7:


//--------------------- .nv.info.triton_poi_fused_add_mul_neg_sub_sum_0 --------------------------
	.section	.nv.info.triton_poi_fused_add_mul_neg_sub_sum_0,"",@"SHT_CUDA_INFO"
	.sectionflags	@""
	.align	4


	//----- nvinfo : EIATTR_CUDA_API_VERSION
	.align		4
        /*0000*/ 	.byte	0x04, 0x37
        /*0002*/ 	.short	(.L_9 - .L_8)
.L_8:
        /*0004*/ 	.word	0x0000007c


	//----- nvinfo : EIATTR_KPARAM_INFO
	.align		4
.L_9:
        /*0008*/ 	.byte	0x04, 0x17
        /*000a*/ 	.short	(.L_11 - .L_10)
.L_10:
        /*000c*/ 	.word	0x00000000
        /*0010*/ 	.short	0x0003
        /*0012*/ 	.short	0x0018
        /*0014*/ 	.byte	0x00, 0xf0, 0x11, 0x00


	//----- nvinfo : EIATTR_KPARAM_INFO
	.align		4
.L_11:
        /*0018*/ 	.byte	0x04, 0x17
        /*001a*/ 	.short	(.L_13 - .L_12)
.L_12:
        /*001c*/ 	.word	0x00000000
        /*0020*/ 	.short	0x0002
        /*0022*/ 	.short	0x0010
        /*0024*/ 	.byte	0x00, 0xf4, 0x21, 0x00


	//----- nvinfo : EIATTR_KPARAM_INFO
	.align		4
.L_13:
        /*0028*/ 	.byte	0x04, 0x17
        /*002a*/ 	.short	(.L_15 - .L_14)
.L_14:
        /*002c*/ 	.word	0x00000000
        /*0030*/ 	.short	0x0001
        /*0032*/ 	.short	0x0008
        /*0034*/ 	.byte	0x00, 0xf4, 0x21, 0x00


	//----- nvinfo : EIATTR_KPARAM_INFO
	.align		4
.L_15:
        /*0038*/ 	.byte	0x04, 0x17
        /*003a*/ 	.short	(.L_17 - .L_16)
.L_16:
        /*003c*/ 	.word	0x00000000
        /*0040*/ 	.short	0x0000
        /*0042*/ 	.short	0x0000
        /*0044*/ 	.byte	0x00, 0xf4, 0x21, 0x00


	//----- nvinfo : EIATTR_SPARSE_MMA_MASK
	.align		4
.L_17:
        /*0048*/ 	.byte	0x03, 0x50
        /*004a*/ 	.short	0x0000


	//----- nvinfo : EIATTR_MAXREG_COUNT
	.align		4
        /*004c*/ 	.byte	0x03, 0x1b
        /*004e*/ 	.short	0x00ff


	//----- nvinfo : EIATTR_EXIT_INSTR_OFFSETS
	.align		4
        /*0050*/ 	.byte	0x04, 0x1c
        /*0052*/ 	.short	(.L_19 - .L_18)


	//   ....[0]....
.L_18:
        /*0054*/ 	.word	0x000002a0


	//   ....[1]....
        /*0058*/ 	.word	0x000002c0


	//----- nvinfo : EIATTR_REQNTID
	.align		4
.L_19:
        /*005c*/ 	.byte	0x04, 0x10
        /*005e*/ 	.short	(.L_21 - .L_20)
.L_20:
        /*0060*/ 	.word	0x00000020
        /*0064*/ 	.word	0x00000001
        /*0068*/ 	.word	0x00000001


	//----- nvinfo : EIATTR_CBANK_PARAM_SIZE
	.align		4
.L_21:
        /*006c*/ 	.byte	0x03, 0x19
        /*006e*/ 	.short	0x001c


	//----- nvinfo : EIATTR_PARAM_CBANK
	.align		4
        /*0070*/ 	.byte	0x04, 0x0a
        /*0072*/ 	.short	(.L_23 - .L_22)
	.align		4
.L_22:
        /*0074*/ 	.word	index@(.nv.constant0.triton_poi_fused_add_mul_neg_sub_sum_0)
        /*0078*/ 	.short	0x0210
        /*007a*/ 	.short	0x001c


	//----- nvinfo : EIATTR_SW_WAR
	.align		4
.L_23:
        /*007c*/ 	.byte	0x04, 0x36
        /*007e*/ 	.short	(.L_25 - .L_24)
.L_24:
        /*0080*/ 	.word	0x00000008
.L_25:


//--------------------- .nv.callgraph             --------------------------
	.section	.nv.callgraph,"",@"SHT_CUDA_CALLGRAPH"
	.align	4
	.sectionentsize	8
	.align		4
        /*0000*/ 	.word	0x00000000
	.align		4
        /*0004*/ 	.word	0xffffffff
	.align		4
        /*0008*/ 	.word	0x00000000
	.align		4
        /*000c*/ 	.word	0xfffffffe
	.align		4
        /*0010*/ 	.word	0x00000000
	.align		4
        /*0014*/ 	.word	0xfffffffd
	.align		4
        /*0018*/ 	.word	0x00000000
	.align		4
        /*001c*/ 	.word	0xfffffffc


//--------------------- .text.triton_poi_fused_add_mul_neg_sub_sum_0 --------------------------
	.section	.text.triton_poi_fused_add_mul_neg_sub_sum_0,"ax",@progbits
	.align	128
        .global         triton_poi_fused_add_mul_neg_sub_sum_0
        .type           triton_poi_fused_add_mul_neg_sub_sum_0,@function
        .size           triton_poi_fused_add_mul_neg_sub_sum_0,(.L_x_1 - triton_poi_fused_add_mul_neg_sub_sum_0)
        .other          triton_poi_fused_add_mul_neg_sub_sum_0,@"STO_CUDA_ENTRY STV_DEFAULT"
triton_poi_fused_add_mul_neg_sub_sum_0:
.text.triton_poi_fused_add_mul_neg_sub_sum_0:
[----:B------:R-:W0:Y:S02]  /*0000*/  LDC R1, c[0x0][0x28] ;  /* 0x00000a00ff017b82 */ /* 0x000e240000000800 */
[----:B------:R-:W1:Y:S01]  /*0010*/  S2R R18, SR_TID.X ;  /* 0x0000000000127919 */ /* 0x000e620000002100 */
[----:B------:R-:W2:Y:S01]  /*0020*/  LDC.64 R2, c[0x0][0x218] ;  /* 0x00008600ff027b82 */ /* 0x000ea20000000a00 */
[----:B------:R-:W-:Y:S01]  /*0030*/  HFMA2.MMA R8, -RZ, RZ, 0, 0 ;  /* 0x00000000ff087435 */ /* 0x000fe200000001ff */
[----:B------:R-:W-:Y:S01]  /*0040*/  CS2R R12, SRZ ;  /* 0x00000000000c7805 */ /* 0x000fe2000001ff00 */
[----:B------:R-:W3:Y:S01]  /*0050*/  S2R R9, SR_CTAID.X ;  /* 0x0000000000097919 */ /* 0x000ee20000002500 */
[----:B------:R-:W-:-:S04]  /*0060*/  ULDC.64 UR4, c[0x0][0x208] ;  /* 0x0000820000047ab9 */ /* 0x000fc80000000a00 */
[----:B------:R-:W4:Y:S08]  /*0070*/  LDC.64 R4, c[0x0][0x220] ;  /* 0x00008800ff047b82 */ /* 0x000f300000000a00 */
[----:B------:R-:W5:Y:S01]  /*0080*/  LDC.64 R6, c[0x0][0x210] ;  /* 0x00008400ff067b82 */ /* 0x000f620000000a00 */
[----:B-1----:R-:W-:-:S04]  /*0090*/  LOP3.LUT R0, R18, 0x3, RZ, 0xc0, !PT ;  /* 0x0000000312007812 */ /* 0x002fc800078ec0ff */
[----:B---3--:R-:W-:Y:S02]  /*00a0*/  LEA R9, R9, R0, 0x2 ;  /* 0x0000000009097211 */ /* 0x008fe400078e10ff */
[----:B------:R-:W-:Y:S02]  /*00b0*/  MOV R0, RZ ;  /* 0x000000ff00007202 */ /* 0x000fe40000000f00 */
[C---:B------:R-:W-:Y:S02]  /*00c0*/  ISETP.GE.AND P0, PT, R9.reuse, 0x4, PT ;  /* 0x000000040900780c */ /* 0x040fe40003f06270 */
[----:B------:R-:W-:-:S05]  /*00d0*/  SHF.L.U32 R11, R9, 0x2, RZ ;  /* 0x00000002090b7819 */ /* 0x000fca00000006ff */
[----:B--2---:R-:W-:-:S04]  /*00e0*/  IMAD.WIDE R2, R11, 0x4, R2 ;  /* 0x000000040b027825 */ /* 0x004fc800078e0202 */
[----:B----4-:R-:W-:Y:S02]  /*00f0*/  IMAD.WIDE R4, R11, 0x4, R4 ;  /* 0x000000040b047825 */ /* 0x010fe400078e0204 */
[----:B------:R-:W2:Y:S01]  /*0100*/  @!P0 LDG.E.EL R8, desc[UR4][R2.64+0x4] ;  /* 0x0000040402088981 */ /* 0x000ea2000c2e1900 */
[----:B------:R-:W-:Y:S02]  /*0110*/  CS2R R10, SRZ ;  /* 0x00000000000a7805 */ /* 0x000fe4000001ff00 */
[----:B------:R-:W-:Y:S01]  /*0120*/  CS2R R14, SRZ ;  /* 0x00000000000e7805 */ /* 0x000fe2000001ff00 */
[----:B------:R-:W3:Y:S04]  /*0130*/  @!P0 LDG.E.EL R13, desc[UR4][R4.64+0x4] ;  /* 0x00000404040d8981 */ /* 0x000ee8000c2e1900 */
[----:B------:R-:W4:Y:S04]  /*0140*/  @!P0 LDG.E.EL R0, desc[UR4][R2.64] ;  /* 0x0000000402008981 */ /* 0x000f28000c2e1900 */
[----:B------:R-:W4:Y:S01]  /*0150*/  @!P0 LDG.E.EL R12, desc[UR4][R4.64] ;  /* 0x00000004040c8981 */ /* 0x000f22000c2e1900 */
[----:B------:R-:W-:-:S03]  /*0160*/  HFMA2.MMA R16, -RZ, RZ, 0, 0 ;  /* 0x00000000ff107435 */ /* 0x000fc600000001ff */
[----:B------:R-:W4:Y:S04]  /*0170*/  @!P0 LDG.E.EL R10, desc[UR4][R2.64+0x8] ;  /* 0x00000804020a8981 */ /* 0x000f28000c2e1900 */
[----:B------:R-:W4:Y:S01]  /*0180*/  @!P0 LDG.E.EL R14, desc[UR4][R4.64+0x8] ;  /* 0x00000804040e8981 */ /* 0x000f22000c2e1900 */
[----:B-----5:R-:W-:-:S03]  /*0190*/  IMAD.WIDE R6, R9, 0x4, R6 ;  /* 0x0000000409067825 */ /* 0x020fc600078e0206 */
[----:B------:R-:W5:Y:S04]  /*01a0*/  @!P0 LDG.E.EL R11, desc[UR4][R2.64+0xc] ;  /* 0x00000c04020b8981 */ /* 0x000f68000c2e1900 */
[----:B------:R-:W5:Y:S04]  /*01b0*/  @!P0 LDG.E.EL R15, desc[UR4][R4.64+0xc] ;  /* 0x00000c04040f8981 */ /* 0x000f68000c2e1900 */
[----:B------:R-:W5:Y:S01]  /*01c0*/  @!P0 LDG.E R16, desc[UR4][R6.64] ;  /* 0x0000000406108981 */ /* 0x000f62000c1e1900 */
[----:B------:R-:W-:-:S04]  /*01d0*/  LOP3.LUT P0, RZ, R18, 0x1c, RZ, 0xc0, !PT ;  /* 0x0000001c12ff7812 */ /* 0x000fc8000780c0ff */
[----:B------:R-:W-:Y:S01]  /*01e0*/  ISETP.LT.AND P0, PT, R9, 0x4, !P0 ;  /* 0x000000040900780c */ /* 0x000fe20004701270 */
[----:B--2---:R-:W-:Y:S01]  /*01f0*/  FMUL R17, R8, R8 ;  /* 0x0000000808117220 */ /* 0x004fe20000400000 */
[----:B---3--:R-:W-:-:S03]  /*0200*/  FMUL R13, R13, R13 ;  /* 0x0000000d0d0d7220 */ /* 0x008fc60000400000 */
[----:B----4-:R-:W-:Y:S01]  /*0210*/  FFMA R17, R0, R0, R17 ;  /* 0x0000000000117223 */ /* 0x010fe20000000011 */
[----:B------:R-:W-:-:S03]  /*0220*/  FFMA R13, R12, R12, R13 ;  /* 0x0000000c0c0d7223 */ /* 0x000fc6000000000d */
[----:B------:R-:W-:Y:S01]  /*0230*/  FFMA R10, R10, R10, R17 ;  /* 0x0000000a0a0a7223 */ /* 0x000fe20000000011 */
[----:B------:R-:W-:-:S03]  /*0240*/  FFMA R14, R14, R14, R13 ;  /* 0x0000000e0e0e7223 */ /* 0x000fc6000000000d */
[----:B-----5:R-:W-:Y:S01]  /*0250*/  FFMA R10, R11, R11, R10 ;  /* 0x0000000b0b0a7223 */ /* 0x020fe2000000000a */
[----:B------:R-:W-:-:S04]  /*0260*/  FFMA R15, R15, R15, R14 ;  /* 0x0000000f0f0f7223 */ /* 0x000fc8000000000e */
[----:B------:R-:W-:-:S04]  /*0270*/  FADD R15, R10, R15 ;  /* 0x0000000f0a0f7221 */ /* 0x000fc80000000000 */
[----:B------:R-:W-:-:S04]  /*0280*/  FFMA R15, R16, 2, -R15 ;  /* 0x40000000100f7823 */ /* 0x000fc8000000080f */
[----:B------:R-:W-:Y:S01]  /*0290*/  FADD R15, RZ, R15 ;  /* 0x0000000fff0f7221 */ /* 0x000fe20000000000 */
[----:B------:R-:W-:Y:S06]  /*02a0*/  @!P0 EXIT ;  /* 0x000000000000894d */ /* 0x000fec0003800000 */
[----:B------:R-:W-:Y:S01]  /*02b0*/  STG.E desc[UR4][R6.64], R15 ;  /* 0x0000000f06007986 */ /* 0x000fe2000c101904 */
[----:B------:R-:W-:Y:S05]  /*02c0*/  EXIT ;  /* 0x000000000000794d */ /* 0x000fea0003800000 */
.L_x_0:
[----:B------:R-:W-:-:S00]  /*02d0*/  BRA `(.L_x_0) ;  /* 0xfffffffc00fc7947 */ /* 0x000fc0000383ffff */
[----:B------:R-:W-:-:S00]  /*02e0*/  NOP ;  /* 0x0000000000007918 */ /* 0x000fc00000000000 */
        /* <DEDUP_REMOVED lines=9> */
.L_x_1:


//--------------------- .nv.constant0.triton_poi_fused_add_mul_neg_sub_sum_0 --------------------------
	.section	.nv.constant0.triton_poi_fused_add_mul_neg_sub_sum_0,"a",@progbits
	.sectionflags	@""
	.align	4
.nv.constant0.triton_poi_fused_add_mul_neg_sub_sum_0:
	.zero		556
